//
// Generated by NVIDIA NVVM Compiler
//
// Compiler Build ID: CL-36424714
// Cuda compilation tools, release 13.0, V13.0.88
// Based on NVVM 20.0.0
//

.version 9.0
.target sm_100
.address_size 64

	// .globl	_Z3mulPdS_S_iiii
// _ZZ3mulPdS_S_iiiiE1A has been demoted
// _ZZ3mulPdS_S_iiiiE1B has been demoted

.visible .entry _Z3mulPdS_S_iiii(
	.param .u64 .ptr .align 1 _Z3mulPdS_S_iiii_param_0,
	.param .u64 .ptr .align 1 _Z3mulPdS_S_iiii_param_1,
	.param .u64 .ptr .align 1 _Z3mulPdS_S_iiii_param_2,
	.param .u32 _Z3mulPdS_S_iiii_param_3,
	.param .u32 _Z3mulPdS_S_iiii_param_4,
	.param .u32 _Z3mulPdS_S_iiii_param_5,
	.param .u32 _Z3mulPdS_S_iiii_param_6
)
{
	.reg .pred 	%p<13>;
	.reg .b32 	%r<82>;
	.reg .b64 	%rd<16>;
	.reg .b64 	%fd<92>;
	// demoted variable
	.shared .align 8 .b8 _ZZ3mulPdS_S_iiiiE1A[2048];
	// demoted variable
	.shared .align 8 .b8 _ZZ3mulPdS_S_iiiiE1B[2048];
	ld.param.u32 	%r32, [_Z3mulPdS_S_iiii_param_3];
	ld.param.u32 	%r34, [_Z3mulPdS_S_iiii_param_6];
	mov.u32 	%r1, %ntid.x;
	mov.u32 	%r2, %ctaid.x;
	mov.u32 	%r3, %tid.x;
	mov.u32 	%r4, %ntid.y;
	mov.u32 	%r35, %ctaid.y;
	mov.u32 	%r5, %tid.y;
	mad.lo.s32 	%r6, %r4, %r35, %r5;
	cvt.rn.f64.s32 	%fd16, %r32;
	mul.f64 	%fd17, %fd16, 0d3FB0000000000000;
	cvt.rpi.f64.f64 	%fd18, %fd17;
	cvt.rzi.s32.f64 	%r7, %fd18;
	setp.lt.s32 	%p1, %r7, 1;
	mov.f64 	%fd90, 0d0000000000000000;
	@%p1 bra 	$L__BB0_19;
	ld.param.u64 	%rd14, [_Z3mulPdS_S_iiii_param_1];
	ld.param.u64 	%rd13, [_Z3mulPdS_S_iiii_param_0];
	mad.lo.s32 	%r8, %r6, %r32, %r3;
	shl.b32 	%r37, %r5, 7;
	mov.u32 	%r38, _ZZ3mulPdS_S_iiiiE1A;
	add.s32 	%r9, %r38, %r37;
	mad.lo.s32 	%r10, %r4, %r2, %r3;
	shl.b32 	%r39, %r3, 3;
	mov.u32 	%r40, _ZZ3mulPdS_S_iiiiE1B;
	add.s32 	%r11, %r40, %r39;
	and.b32  	%r12, %r34, 7;
	and.b32  	%r13, %r34, 3;
	and.b32  	%r14, %r34, 2147483640;
	and.b32  	%r15, %r34, 1;
	neg.s32 	%r16, %r14;
	cvta.to.global.u64 	%rd1, %rd13;
	cvta.to.global.u64 	%rd2, %rd14;
	mov.f64 	%fd90, 0d0000000000000000;
	mov.b32 	%r75, 0;
$L__BB0_2:
	setp.ge.u32 	%p2, %r3, %r34;
	@%p2 bra 	$L__BB0_4;
	mad.lo.s32 	%r41, %r75, %r1, %r8;
	mul.wide.u32 	%rd6, %r41, 8;
	add.s64 	%rd7, %rd1, %rd6;
	ld.global.f64 	%fd20, [%rd7];
	shl.b32 	%r42, %r3, 3;
	add.s32 	%r43, %r9, %r42;
	st.shared.f64 	[%r43], %fd20;
$L__BB0_4:
	setp.ge.u32 	%p3, %r5, %r34;
	@%p3 bra 	$L__BB0_6;
	ld.param.u32 	%r74, [_Z3mulPdS_S_iiii_param_5];
	mad.lo.s32 	%r44, %r75, %r1, %r5;
	mad.lo.s32 	%r45, %r44, %r74, %r10;
	mul.wide.u32 	%rd8, %r45, 8;
	add.s64 	%rd9, %rd2, %rd8;
	ld.global.f64 	%fd21, [%rd9];
	shl.b32 	%r46, %r5, 7;
	mov.u32 	%r47, _ZZ3mulPdS_S_iiiiE1B;
	add.s32 	%r48, %r47, %r46;
	shl.b32 	%r49, %r3, 3;
	add.s32 	%r50, %r48, %r49;
	st.shared.f64 	[%r50], %fd21;
$L__BB0_6:
	setp.lt.s32 	%p4, %r34, 1;
	bar.sync 	0;
	@%p4 bra 	$L__BB0_18;
	setp.lt.u32 	%p5, %r34, 8;
	mov.b32 	%r80, 0;
	@%p5 bra 	$L__BB0_10;
	shl.b32 	%r52, %r5, 7;
	mov.u32 	%r53, _ZZ3mulPdS_S_iiiiE1A;
	add.s32 	%r54, %r52, %r53;
	add.s32 	%r77, %r54, 32;
	shl.b32 	%r55, %r3, 3;
	mov.u32 	%r56, _ZZ3mulPdS_S_iiiiE1B;
	add.s32 	%r57, %r55, %r56;
	add.s32 	%r76, %r57, 512;
	mov.u32 	%r78, %r16;
$L__BB0_9:
	.pragma "nounroll";
	ld.shared.f64 	%fd23, [%r77+-32];
	ld.shared.f64 	%fd24, [%r76+-512];
	sub.f64 	%fd25, %fd23, %fd24;
	fma.rn.f64 	%fd26, %fd25, %fd25, %fd90;
	ld.shared.f64 	%fd27, [%r77+-24];
	ld.shared.f64 	%fd28, [%r76+-384];
	sub.f64 	%fd29, %fd27, %fd28;
	fma.rn.f64 	%fd30, %fd29, %fd29, %fd26;
	ld.shared.f64 	%fd31, [%r77+-16];
	ld.shared.f64 	%fd32, [%r76+-256];
	sub.f64 	%fd33, %fd31, %fd32;
	fma.rn.f64 	%fd34, %fd33, %fd33, %fd30;
	ld.shared.f64 	%fd35, [%r77+-8];
	ld.shared.f64 	%fd36, [%r76+-128];
	sub.f64 	%fd37, %fd35, %fd36;
	fma.rn.f64 	%fd38, %fd37, %fd37, %fd34;
	ld.shared.f64 	%fd39, [%r77];
	ld.shared.f64 	%fd40, [%r76];
	sub.f64 	%fd41, %fd39, %fd40;
	fma.rn.f64 	%fd42, %fd41, %fd41, %fd38;
	ld.shared.f64 	%fd43, [%r77+8];
	ld.shared.f64 	%fd44, [%r76+128];
	sub.f64 	%fd45, %fd43, %fd44;
	fma.rn.f64 	%fd46, %fd45, %fd45, %fd42;
	ld.shared.f64 	%fd47, [%r77+16];
	ld.shared.f64 	%fd48, [%r76+256];
	sub.f64 	%fd49, %fd47, %fd48;
	fma.rn.f64 	%fd50, %fd49, %fd49, %fd46;
	ld.shared.f64 	%fd51, [%r77+24];
	ld.shared.f64 	%fd52, [%r76+384];
	sub.f64 	%fd53, %fd51, %fd52;
	fma.rn.f64 	%fd90, %fd53, %fd53, %fd50;
	add.s32 	%r78, %r78, 8;
	add.s32 	%r77, %r77, 64;
	add.s32 	%r76, %r76, 1024;
	setp.ne.s32 	%p6, %r78, 0;
	mov.u32 	%r80, %r14;
	@%p6 bra 	$L__BB0_9;
$L__BB0_10:
	setp.eq.s32 	%p7, %r12, 0;
	@%p7 bra 	$L__BB0_18;
	add.s32 	%r58, %r12, -1;
	setp.lt.u32 	%p8, %r58, 3;
	@%p8 bra 	$L__BB0_13;
	shl.b32 	%r59, %r80, 3;
	add.s32 	%r60, %r9, %r59;
	ld.shared.f64 	%fd55, [%r60];
	shl.b32 	%r61, %r80, 7;
	add.s32 	%r62, %r11, %r61;
	ld.shared.f64 	%fd56, [%r62];
	sub.f64 	%fd57, %fd55, %fd56;
	fma.rn.f64 	%fd58, %fd57, %fd57, %fd90;
	ld.shared.f64 	%fd59, [%r60+8];
	ld.shared.f64 	%fd60, [%r62+128];
	sub.f64 	%fd61, %fd59, %fd60;
	fma.rn.f64 	%fd62, %fd61, %fd61, %fd58;
	ld.shared.f64 	%fd63, [%r60+16];
	ld.shared.f64 	%fd64, [%r62+256];
	sub.f64 	%fd65, %fd63, %fd64;
	fma.rn.f64 	%fd66, %fd65, %fd65, %fd62;
	ld.shared.f64 	%fd67, [%r60+24];
	ld.shared.f64 	%fd68, [%r62+384];
	sub.f64 	%fd69, %fd67, %fd68;
	fma.rn.f64 	%fd90, %fd69, %fd69, %fd66;
	add.s32 	%r80, %r80, 4;
$L__BB0_13:
	setp.eq.s32 	%p9, %r13, 0;
	@%p9 bra 	$L__BB0_18;
	setp.eq.s32 	%p10, %r13, 1;
	@%p10 bra 	$L__BB0_16;
	shl.b32 	%r63, %r80, 3;
	add.s32 	%r64, %r9, %r63;
	ld.shared.f64 	%fd71, [%r64];
	shl.b32 	%r65, %r80, 7;
	add.s32 	%r66, %r11, %r65;
	ld.shared.f64 	%fd72, [%r66];
	sub.f64 	%fd73, %fd71, %fd72;
	fma.rn.f64 	%fd74, %fd73, %fd73, %fd90;
	ld.shared.f64 	%fd75, [%r64+8];
	ld.shared.f64 	%fd76, [%r66+128];
	sub.f64 	%fd77, %fd75, %fd76;
	fma.rn.f64 	%fd90, %fd77, %fd77, %fd74;
	add.s32 	%r80, %r80, 2;
$L__BB0_16:
	setp.eq.s32 	%p11, %r15, 0;
	@%p11 bra 	$L__BB0_18;
	shl.b32 	%r67, %r80, 3;
	add.s32 	%r68, %r9, %r67;
	ld.shared.f64 	%fd78, [%r68];
	shl.b32 	%r69, %r80, 7;
	add.s32 	%r70, %r11, %r69;
	ld.shared.f64 	%fd79, [%r70];
	sub.f64 	%fd80, %fd78, %fd79;
	fma.rn.f64 	%fd90, %fd80, %fd80, %fd90;
$L__BB0_18:
	bar.sync 	0;
	add.s32 	%r75, %r75, 1;
	setp.ne.s32 	%p12, %r75, %r7;
	@%p12 bra 	$L__BB0_2;
$L__BB0_19:
	ld.param.u64 	%rd15, [_Z3mulPdS_S_iiii_param_2];
	cvta.to.global.u64 	%rd10, %rd15;
	sqrt.rn.f64 	%fd81, %fd90;
	mov.u32 	%r71, %nctaid.x;
	mad.lo.s32 	%r72, %r6, %r71, %r2;
	mad.lo.s32 	%r73, %r72, %r1, %r3;
	mul.wide.s32 	%rd11, %r73, 8;
	add.s64 	%rd12, %rd10, %rd11;
	st.global.f64 	[%rd12], %fd81;
	ret;

}


// ===== COMPILED SASS (sm_100) =====

	.target	sm_100

	.elftype	@"ET_EXEC"


//--------------------- .note.nv.tkinfo           --------------------------
	.section	.note.nv.tkinfo,"",@"SHT_NOTE"
	.sectionflags	@"SHF_NOTE_NV_TKINFO"
	.tkinfo
        /*0018*/ 	.word	0x00000002
        /*0030*/ 	.string	""
        /*0030*/ 	.string	"ptxas"
        /*0030*/ 	.string	"Cuda compilation tools, release 13.0, V13.0.88"
        /*0030*/ 	.string	"Build cuda_13.0.r13.0/compiler.36424714_0"
        /*0030*/ 	.string	"-arch sm_100 -m 64 "



//--------------------- .note.nv.cuinfo           --------------------------
	.section	.note.nv.cuinfo,"",@"SHT_NOTE"
	.sectionflags	@"SHF_NOTE_NV_CUINFO"
        /*0018*/ 	.short	0x0002
        /*001a*/ 	.short	0x0064
        /*001c*/ 	.short	0x0082
	.zero		2


//--------------------- .nv.info                  --------------------------
	.section	.nv.info,"",@"SHT_CUDA_INFO"
	.align	4


	//----- nvinfo : EIATTR_REGCOUNT
	.align		4
        /*0000*/ 	.byte	0x04, 0x2f
        /*0002*/ 	.short	(.L_1 - .L_0)
	.align		4
.L_0:
        /*0004*/ 	.word	index@(_Z3mulPdS_S_iiii)
        /*0008*/ 	.word	0x0000001e


	//----- nvinfo : EIATTR_FRAME_SIZE
	.align		4
.L_1:
        /*000c*/ 	.byte	0x04, 0x11
        /*000e*/ 	.short	(.L_3 - .L_2)
	.align		4
.L_2:
        /*0010*/ 	.word	index@($__internal_0_$__cuda_sm20_dsqrt_rn_f64_mediumpath_v1)
        /*0014*/ 	.word	0x00000000


	//----- nvinfo : EIATTR_FRAME_SIZE
	.align		4
.L_3:
        /*0018*/ 	.byte	0x04, 0x11
        /*001a*/ 	.short	(.L_5 - .L_4)
	.align		4
.L_4:
        /*001c*/ 	.word	index@(_Z3mulPdS_S_iiii)
        /*0020*/ 	.word	0x00000000


	//----- nvinfo : EIATTR_MIN_STACK_SIZE
	.align		4
.L_5:
        /*0024*/ 	.byte	0x04, 0x12
        /*0026*/ 	.short	(.L_7 - .L_6)
	.align		4
.L_6:
        /*0028*/ 	.word	index@(_Z3mulPdS_S_iiii)
        /*002c*/ 	.word	0x00000000
.L_7:


//--------------------- .nv.compat                --------------------------
	.section	.nv.compat,"",@"SHT_CUDA_COMPAT_INFO"
	.align	4
        /*0000*/ 	.byte	0x02, 0x09, 0x00, 0x00, 0x02, 0x02, 0x01, 0x00, 0x02, 0x05, 0x05, 0x00, 0x03, 0x07, 0x01, 0x01
        /*0010*/ 	.byte	0x02, 0x03, 0x00, 0x00, 0x02, 0x06, 0x01, 0x00, 0x04, 0x0b, 0x08, 0x00, 0x01, 0x00, 0x00, 0x00
        /*0020*/ 	.byte	0x00, 0x00, 0x00, 0x00


//--------------------- .nv.info._Z3mulPdS_S_iiii --------------------------
	.section	.nv.info._Z3mulPdS_S_iiii,"",@"SHT_CUDA_INFO"
	.sectionflags	@""
	.align	4


	//----- nvinfo : EIATTR_CUDA_API_VERSION
	.align		4
        /*0000*/ 	.byte	0x04, 0x37
        /*0002*/ 	.short	(.L_9 - .L_8)
.L_8:
        /*0004*/ 	.word	0x00000082


	//----- nvinfo : EIATTR_KPARAM_INFO
	.align		4
.L_9:
        /*0008*/ 	.byte	0x04, 0x17
        /*000a*/ 	.short	(.L_11 - .L_10)
.L_10:
        /*000c*/ 	.word	0x00000000
        /*0010*/ 	.short	0x0006
        /*0012*/ 	.short	0x0024
        /*0014*/ 	.byte	0x00, 0xf0, 0x11, 0x00


	//----- nvinfo : EIATTR_KPARAM_INFO
	.align		4
.L_11:
        /*0018*/ 	.byte	0x04, 0x17
        /*001a*/ 	.short	(.L_13 - .L_12)
.L_12:
        /*001c*/ 	.word	0x00000000
        /*0020*/ 	.short	0x0005
        /*0022*/ 	.short	0x0020
        /*0024*/ 	.byte	0x00, 0xf0, 0x11, 0x00


	//----- nvinfo : EIATTR_KPARAM_INFO
	.align		4
.L_13:
        /*0028*/ 	.byte	0x04, 0x17
        /*002a*/ 	.short	(.L_15 - .L_14)
.L_14:
        /*002c*/ 	.word	0x00000000
        /*0030*/ 	.short	0x0004
        /*0032*/ 	.short	0x001c
        /*0034*/ 	.byte	0x00, 0xf0, 0x11, 0x00


	//----- nvinfo : EIATTR_KPARAM_INFO
	.align		4
.L_15:
        /*0038*/ 	.byte	0x04, 0x17
        /*003a*/ 	.short	(.L_17 - .L_16)
.L_16:
        /*003c*/ 	.word	0x00000000
        /*0040*/ 	.short	0x0003
        /*0042*/ 	.short	0x0018
        /*0044*/ 	.byte	0x00, 0xf0, 0x11, 0x00


	//----- nvinfo : EIATTR_KPARAM_INFO
	.align		4
.L_17:
        /*0048*/ 	.byte	0x04, 0x17
        /*004a*/ 	.short	(.L_19 - .L_18)
.L_18:
        /*004c*/ 	.word	0x00000000
        /*0050*/ 	.short	0x0002
        /*0052*/ 	.short	0x0010
        /*0054*/ 	.byte	0x00, 0xf5, 0x21, 0x00


	//----- nvinfo : EIATTR_KPARAM_INFO
	.align		4
.L_19:
        /*0058*/ 	.byte	0x04, 0x17
        /*005a*/ 	.short	(.L_21 - .L_20)
.L_20:
        /*005c*/ 	.word	0x00000000
        /*0060*/ 	.short	0x0001
        /*0062*/ 	.short	0x0008
        /*0064*/ 	.byte	0x00, 0xf5, 0x21, 0x00


	//----- nvinfo : EIATTR_KPARAM_INFO
	.align		4
.L_21:
        /*0068*/ 	.byte	0x04, 0x17
        /*006a*/ 	.short	(.L_23 - .L_22)
.L_22:
        /*006c*/ 	.word	0x00000000
        /*0070*/ 	.short	0x0000
        /*0072*/ 	.short	0x0000
        /*0074*/ 	.byte	0x00, 0xf5, 0x21, 0x00


	//----- nvinfo : EIATTR_SPARSE_MMA_MASK
	.align		4
.L_23:
        /*0078*/ 	.byte	0x03, 0x50
        /*007a*/ 	.short	0x0000


	//----- nvinfo : EIATTR_MAXREG_COUNT
	.align		4
        /*007c*/ 	.byte	0x03, 0x1b
        /*007e*/ 	.short	0x00ff


	//----- nvinfo : EIATTR_NUM_BARRIERS
	.align		4
        /*0080*/ 	.byte	0x02, 0x4c
        /*0082*/ 	.byte	0x01
	.zero		1


	//----- nvinfo : EIATTR_MERCURY_ISA_VERSION
	.align		4
        /*0084*/ 	.byte	0x03, 0x5f
        /*0086*/ 	.short	0x0101


	//----- nvinfo : EIATTR_VRC_CTA_INIT_COUNT
	.align		4
        /*0088*/ 	.byte	0x02, 0x4a
	.zero		1
	.zero		1


	//----- nvinfo : EIATTR_EXIT_INSTR_OFFSETS
	.align		4
        /*008c*/ 	.byte	0x04, 0x1c
        /*008e*/ 	.short	(.L_25 - .L_24)


	//   ....[0]....
.L_24:
        /*0090*/ 	.word	0x00000b10


	//----- nvinfo : EIATTR_CRS_STACK_SIZE
	.align		4
.L_25:
        /*0094*/ 	.byte	0x04, 0x1e
        /*0096*/ 	.short	(.L_27 - .L_26)
.L_26:
        /*0098*/ 	.word	0x00000000


	//----- nvinfo : EIATTR_CBANK_PARAM_SIZE
	.align		4
.L_27:
        /*009c*/ 	.byte	0x03, 0x19
        /*009e*/ 	.short	0x0028


	//----- nvinfo : EIATTR_PARAM_CBANK
	.align		4
        /*00a0*/ 	.byte	0x04, 0x0a
        /*00a2*/ 	.short	(.L_29 - .L_28)
	.align		4
.L_28:
        /*00a4*/ 	.word	index@(.nv.constant0._Z3mulPdS_S_iiii)
        /*00a8*/ 	.short	0x0380
        /*00aa*/ 	.short	0x0028


	//----- nvinfo : EIATTR_SW_WAR
	.align		4
.L_29:
        /*00ac*/ 	.byte	0x04, 0x36
        /*00ae*/ 	.short	(.L_31 - .L_30)
.L_30:
        /*00b0*/ 	.word	0x00000008
.L_31:


//--------------------- .nv.callgraph             --------------------------
	.section	.nv.callgraph,"",@"SHT_CUDA_CALLGRAPH"
	.align	4
	.sectionentsize	8
	.align		4
        /*0000*/ 	.word	0x00000000
	.align		4
        /*0004*/ 	.word	0xffffffff
	.align		4
        /*0008*/ 	.word	0x00000000
	.align		4
        /*000c*/ 	.word	0xfffffffe
	.align		4
        /*0010*/ 	.word	0x00000000
	.align		4
        /*0014*/ 	.word	0xfffffffd
	.align		4
        /*0018*/ 	.word	0x00000000
	.align		4
        /*001c*/ 	.word	0xfffffffc


//--------------------- .text._Z3mulPdS_S_iiii    --------------------------
	.section	.text._Z3mulPdS_S_iiii,"ax",@progbits
	.align	128
        .global         _Z3mulPdS_S_iiii
        .type           _Z3mulPdS_S_iiii,@function
        .size           _Z3mulPdS_S_iiii,(.L_x_14 - _Z3mulPdS_S_iiii)
        .other          _Z3mulPdS_S_iiii,@"STO_CUDA_ENTRY STV_DEFAULT"
_Z3mulPdS_S_iiii:
.text._Z3mulPdS_S_iiii:
[----:B------:R-:W-:Y:S01]  /*0000*/  LDC R1, c[0x0][0x37c] ;  /* 0x0000df00ff017b82 */ /* 0x000fe20000000800 */
[----:B------:R-:W0:Y:S01]  /*0010*/  LDCU UR8, c[0x0][0x398] ;  /* 0x00007300ff0877ac */ /* 0x000e220008000800 */
[----:B------:R-:W1:Y:S06]  /*0020*/  S2R R0, SR_TID.Y ;  /* 0x0000000000007919 */ /* 0x000e6c0000002200 */
[----:B------:R-:W1:Y:S01]  /*0030*/  S2UR UR4, SR_CTAID.Y ;  /* 0x00000000000479c3 */ /* 0x000e620000002600 */
[----:B------:R-:W-:Y:S01]  /*0040*/  CS2R R22, SRZ ;  /* 0x0000000000167805 */ /* 0x000fe2000001ff00 */
[----:B------:R-:W2:Y:S01]  /*0050*/  LDCU UR11, c[0x0][0x360] ;  /* 0x00006c00ff0b77ac */ /* 0x000ea20008000800 */
[----:B------:R-:W3:Y:S05]  /*0060*/  LDCU.64 UR12, c[0x0][0x358] ;  /* 0x00006b00ff0c77ac */ /* 0x000eea0008000a00 */
[----:B------:R-:W4:Y:S01]  /*0070*/  S2UR UR14, SR_CTAID.X ;  /* 0x00000000000e79c3 */ /* 0x000f220000002500 */
[----:B0-----:R-:W0:Y:S02]  /*0080*/  I2F.F64 R2, UR8 ;  /* 0x0000000800027d12 */ /* 0x001e240008201c00 */
[----:B0-----:R-:W-:-:S05]  /*0090*/  DMUL R4, R2, 0.0625 ;  /* 0x3fb0000002047828 */ /* 0x001fca0000000000 */
[----:B------:R-:W1:Y:S01]  /*00a0*/  LDC R3, c[0x0][0x364] ;  /* 0x0000d900ff037b82 */ /* 0x000e620000000800 */
[----:B------:R-:W0:Y:S01]  /*00b0*/  S2R R2, SR_TID.X ;  /* 0x0000000000027919 */ /* 0x000e220000002100 */
[----:B------:R-:W5:Y:S02]  /*00c0*/  F2I.F64.CEIL R16, R4 ;  /* 0x0000000400107311 */ /* 0x000f640000309100 */
[----:B-----5:R-:W-:Y:S01]  /*00d0*/  ISETP.GE.AND P0, PT, R16, 0x1, PT ;  /* 0x000000011000780c */ /* 0x020fe20003f06270 */
[----:B-1----:R-:W-:-:S12]  /*00e0*/  IMAD R17, R3, UR4, R0 ;  /* 0x0000000403117c24 */ /* 0x002fd8000f8e0200 */
[----:B0-234-:R-:W-:Y:S05]  /*00f0*/  @!P0 BRA `(.L_x_0) ;  /* 0x00000008001c8947 */ /* 0x01dfea0003800000 */
[----:B------:R-:W0:Y:S01]  /*0100*/  S2UR UR6, SR_CgaCtaId ;  /* 0x00000000000679c3 */ /* 0x000e220000008800 */
[----:B------:R-:W1:Y:S01]  /*0110*/  LDCU UR5, c[0x0][0x3a4] ;  /* 0x00007480ff0577ac */ /* 0x000e620008000800 */
[--C-:B------:R-:W-:Y:S01]  /*0120*/  IMAD R3, R3, UR14, R2.reuse ;  /* 0x0000000e03037c24 */ /* 0x100fe2000f8e0202 */
[----:B------:R-:W-:Y:S01]  /*0130*/  CS2R R22, SRZ ;  /* 0x0000000000167805 */ /* 0x000fe2000001ff00 */
[----:B------:R-:W-:Y:S01]  /*0140*/  IMAD R6, R17, UR8, R2 ;  /* 0x0000000811067c24 */ /* 0x000fe2000f8e0202 */
[----:B------:R-:W-:Y:S01]  /*0150*/  UMOV UR4, 0x400 ;  /* 0x0000040000047882 */ /* 0x000fe20000000000 */
[----:B------:R-:W-:Y:S01]  /*0160*/  IMAD.MOV.U32 R5, RZ, RZ, RZ ;  /* 0x000000ffff057224 */ /* 0x000fe200078e00ff */
[----:B-1----:R-:W-:Y:S02]  /*0170*/  ULOP3.LUT UR9, UR5, 0x7, URZ, 0xc0, !UPT ;  /* 0x0000000705097892 */ /* 0x002fe4000f8ec0ff */
[----:B------:R-:W-:Y:S02]  /*0180*/  ULOP3.LUT UR10, UR5, 0x3, URZ, 0xc0, !UPT ;  /* 0x00000003050a7892 */ /* 0x000fe4000f8ec0ff */
[----:B------:R-:W-:-:S02]  /*0190*/  ULOP3.LUT UR5, UR5, 0x7ffffff8, URZ, 0xc0, !UPT ;  /* 0x7ffffff805057892 */ /* 0x000fc4000f8ec0ff */
[----:B0-----:R-:W-:Y:S02]  /*01a0*/  ULEA UR7, UR6, UR4, 0x18 ;  /* 0x0000000406077291 */ /* 0x001fe4000f8ec0ff */
[----:B------:R-:W-:-:S04]  /*01b0*/  UIADD3 UR4, UPT, UPT, UR4, 0x800, URZ ;  /* 0x0000080004047890 */ /* 0x000fc8000fffe0ff */
[----:B------:R-:W-:Y:S01]  /*01c0*/  ULEA UR4, UR6, UR4, 0x18 ;  /* 0x0000000406047291 */ /* 0x000fe2000f8ec0ff */
[----:B------:R-:W-:Y:S01]  /*01d0*/  LEA R7, R0, UR7, 0x7 ;  /* 0x0000000700077c11 */ /* 0x000fe2000f8e38ff */
[----:B------:R-:W-:-:S04]  /*01e0*/  UIADD3 UR6, UPT, UPT, -UR5, URZ, URZ ;  /* 0x000000ff05067290 */ /* 0x000fc8000fffe1ff */
[----:B------:R-:W-:-:S08]  /*01f0*/  LEA R4, R2, UR4, 0x3 ;  /* 0x0000000402047c11 */ /* 0x000fd0000f8e18ff */
.L_x_6:
[----:B0-----:R-:W0:Y:S02]  /*0200*/  LDC R19, c[0x0][0x3a4] ;  /* 0x0000e900ff137b82 */ /* 0x001e240000000800 */
[-C--:B0-----:R-:W-:Y:S02]  /*0210*/  ISETP.GE.U32.AND P1, PT, R0, R19.reuse, PT ;  /* 0x000000130000720c */ /* 0x081fe40003f26070 */
[----:B------:R-:W-:-:S11]  /*0220*/  ISETP.GE.U32.AND P0, PT, R2, R19, PT ;  /* 0x000000130200720c */ /* 0x000fd60003f06070 */
[----:B------:R-:W0:Y:S01]  /*0230*/  @!P1 LDC R15, c[0x0][0x3a0] ;  /* 0x0000e800ff0f9b82 */ /* 0x000e220000000800 */
[C---:B------:R-:W-:Y:S02]  /*0240*/  @!P1 IMAD R12, R5.reuse, UR11, R0 ;  /* 0x0000000b050c9c24 */ /* 0x040fe4000f8e0200 */
[----:B------:R-:W-:-:S05]  /*0250*/  @!P0 IMAD R13, R5, UR11, R6 ;  /* 0x0000000b050d8c24 */ /* 0x000fca000f8e0206 */
[----:B------:R-:W1:Y:S08]  /*0260*/  @!P0 LDC.64 R10, c[0x0][0x380] ;  /* 0x0000e000ff0a8b82 */ /* 0x000e700000000a00 */
[----:B------:R-:W2:Y:S01]  /*0270*/  @!P1 LDC.64 R8, c[0x0][0x388] ;  /* 0x0000e200ff089b82 */ /* 0x000ea20000000a00 */
[----:B0-----:R-:W-:Y:S02]  /*0280*/  @!P1 IMAD R15, R12, R15, R3 ;  /* 0x0000000f0c0f9224 */ /* 0x001fe400078e0203 */
[----:B-1----:R-:W-:-:S04]  /*0290*/  @!P0 IMAD.WIDE.U32 R10, R13, 0x8, R10 ;  /* 0x000000080d0a8825 */ /* 0x002fc800078e000a */
[----:B--2---:R-:W-:Y:S02]  /*02a0*/  @!P1 IMAD.WIDE.U32 R12, R15, 0x8, R8 ;  /* 0x000000080f0c9825 */ /* 0x004fe400078e0008 */
[----:B------:R-:W2:Y:S04]  /*02b0*/  @!P0 LDG.E.64 R8, desc[UR12][R10.64] ;  /* 0x0000000c0a088981 */ /* 0x000ea8000c1e1b00 */
[----:B------:R-:W3:Y:S01]  /*02c0*/  @!P1 LDG.E.64 R12, desc[UR12][R12.64] ;  /* 0x0000000c0c0c9981 */ /* 0x000ee2000c1e1b00 */
[----:B------:R-:W-:Y:S01]  /*02d0*/  @!P1 MOV R14, 0x400 ;  /* 0x00000400000e9802 */ /* 0x000fe20000000f00 */
[----:B------:R-:W0:Y:S04]  /*02e0*/  @!P1 S2R R15, SR_CgaCtaId ;  /* 0x00000000000f9919 */ /* 0x000e280000008800 */
[----:B------:R-:W-:-:S05]  /*02f0*/  @!P1 VIADD R14, R14, 0x800 ;  /* 0x000008000e0e9836 */ /* 0x000fca0000000000 */
[----:B0-----:R-:W-:-:S04]  /*0300*/  @!P1 LEA R15, R15, R14, 0x18 ;  /* 0x0000000e0f0f9211 */ /* 0x001fc800078ec0ff */
[----:B------:R-:W-:Y:S01]  /*0310*/  @!P1 LEA R21, R0, R15, 0x7 ;  /* 0x0000000f00159211 */ /* 0x000fe200078e38ff */
[----:B------:R-:W-:-:S04]  /*0320*/  @!P0 IMAD R15, R2, 0x8, R7 ;  /* 0x00000008020f8824 */ /* 0x000fc800078e0207 */
[----:B------:R-:W-:Y:S01]  /*0330*/  @!P1 IMAD R21, R2, 0x8, R21 ;  /* 0x0000000802159824 */ /* 0x000fe200078e0215 */
[----:B--2---:R0:W-:Y:S01]  /*0340*/  @!P0 STS.64 [R15], R8 ;  /* 0x000000080f008388 */ /* 0x0041e20000000a00 */
[----:B------:R-:W-:-:S03]  /*0350*/  ISETP.GE.AND P0, PT, R19, 0x1, PT ;  /* 0x000000011300780c */ /* 0x000fc60003f06270 */
[----:B---3--:R0:W-:Y:S01]  /*0360*/  @!P1 STS.64 [R21], R12 ;  /* 0x0000000c15009388 */ /* 0x0081e20000000a00 */
[----:B------:R-:W-:Y:S09]  /*0370*/  BAR.SYNC.DEFER_BLOCKING 0x0 ;  /* 0x0000000000007b1d */ /* 0x000ff20000010000 */
[----:B------:R-:W-:Y:S05]  /*0380*/  @!P0 BRA `(.L_x_1) ;  /* 0x0000000400688947 */ /* 0x000fea0003800000 */
[----:B------:R-:W-:Y:S02]  /*0390*/  ISETP.GE.U32.AND P0, PT, R19, 0x8, PT ;  /* 0x000000081300780c */ /* 0x000fe40003f06070 */
[----:B------:R-:W-:-:S11]  /*03a0*/  MOV R18, RZ ;  /* 0x000000ff00127202 */ /* 0x000fd60000000f00 */
[----:B------:R-:W-:Y:S05]  /*03b0*/  @!P0 BRA `(.L_x_2) ;  /* 0x0000000000b08947 */ /* 0x000fea0003800000 */
[----:B------:R-:W1:Y:S01]  /*03c0*/  S2UR UR7, SR_CgaCtaId ;  /* 0x00000000000779c3 */ /* 0x000e620000008800 */
[----:B------:R-:W-:Y:S02]  /*03d0*/  UMOV UR4, 0x400 ;  /* 0x0000040000047882 */ /* 0x000fe40000000000 */
[----:B------:R-:W-:Y:S02]  /*03e0*/  UIADD3 UR8, UPT, UPT, UR4, 0x800, URZ ;  /* 0x0000080004087890 */ /* 0x000fe4000fffe0ff */
[----:B-1----:R-:W-:Y:S02]  /*03f0*/  ULEA UR4, UR7, UR4, 0x18 ;  /* 0x0000000407047291 */ /* 0x002fe4000f8ec0ff */
[----:B------:R-:W-:-:S04]  /*0400*/  ULEA UR8, UR7, UR8, 0x18 ;  /* 0x0000000807087291 */ /* 0x000fc8000f8ec0ff */
[----:B------:R-:W-:Y:S01]  /*0410*/  LEA R7, R0, UR4, 0x7 ;  /* 0x0000000400077c11 */ /* 0x000fe2000f8e38ff */
[----:B------:R-:W-:Y:S01]  /*0420*/  UMOV UR4, UR6 ;  /* 0x0000000600047c82 */ /* 0x000fe20008000000 */
[----:B------:R-:W-:-:S03]  /*0430*/  LEA R4, R2, UR8, 0x3 ;  /* 0x0000000802047c11 */ /* 0x000fc6000f8e18ff */
[----:B------:R-:W-:Y:S02]  /*0440*/  VIADD R18, R7, 0x20 ;  /* 0x0000002007127836 */ /* 0x000fe40000000000 */
[----:B------:R-:W-:-:S07]  /*0450*/  VIADD R20, R4, 0x200 ;  /* 0x0000020004147836 */ /* 0x000fce0000000000 */
.L_x_3:
[----:B0-----:R-:W-:Y:S01]  /*0460*/  LDS.64 R8, [R20+-0x200] ;  /* 0xfffe000014087984 */ /* 0x001fe20000000a00 */
[----:B------:R-:W-:-:S03]  /*0470*/  UIADD3 UR4, UPT, UPT, UR4, 0x8, URZ ;  /* 0x0000000804047890 */ /* 0x000fc6000fffe0ff */
[----:B------:R-:W0:Y:S01]  /*0480*/  LDS.128 R12, [R18+-0x20] ;  /* 0xffffe000120c7984 */ /* 0x000e220000000c00 */
[----:B------:R-:W-:-:S03]  /*0490*/  UISETP.NE.AND UP0, UPT, UR4, URZ, UPT ;  /* 0x000000ff0400728c */ /* 0x000fc6000bf05270 */
[----:B------:R-:W1:Y:S04]  /*04a0*/  LDS.64 R26, [R20+-0x180] ;  /* 0xfffe8000141a7984 */ /* 0x000e680000000a00 */
[----:B------:R-:W-:Y:S01]  /*04b0*/  LDS.64 R24, [R20+-0x100] ;  /* 0xffff000014187984 */ /* 0x000fe20000000a00 */
[----:B0-----:R-:W-:-:S03]  /*04c0*/  DADD R12, R12, -R8 ;  /* 0x000000000c0c7229 */ /* 0x001fc60000000808 */
[----:B------:R-:W0:Y:S01]  /*04d0*/  LDS.128 R8, [R18+-0x10] ;  /* 0xfffff00012087984 */ /* 0x000e220000000c00 */
[----:B-1----:R-:W-:-:S04]  /*04e0*/  DADD R26, -R26, R14 ;  /* 0x000000001a1a7229 */ /* 0x002fc8000000010e */
[----:B------:R-:W-:Y:S01]  /*04f0*/  DFMA R12, R12, R12, R22 ;  /* 0x0000000c0c0c722b */ /* 0x000fe20000000016 */
[----:B------:R-:W1:Y:S07]  /*0500*/  LDS.64 R22, [R20+-0x80] ;  /* 0xffff800014167984 */ /* 0x000e6e0000000a00 */
[----:B------:R-:W-:Y:S02]  /*0510*/  DFMA R26, R26, R26, R12 ;  /* 0x0000001a1a1a722b */ /* 0x000fe4000000000c */
[----:B------:R-:W-:Y:S01]  /*0520*/  LDS.128 R12, [R18] ;  /* 0x00000000120c7984 */ /* 0x000fe20000000c00 */
[----:B0-----:R-:W-:-:S03]  /*0530*/  DADD R24, R8, -R24 ;  /* 0x0000000008187229 */ /* 0x001fc60000000818 */
[----:B------:R-:W0:Y:S01]  /*0540*/  LDS.64 R8, [R20] ;  /* 0x0000000014087984 */ /* 0x000e220000000a00 */
[----:B-1----:R-:W-:-:S04]  /*0550*/  DADD R10, -R22, R10 ;  /* 0x00000000160a7229 */ /* 0x002fc8000000010a */
[----:B------:R-:W-:Y:S01]  /*0560*/  DFMA R26, R24, R24, R26 ;  /* 0x00000018181a722b */ /* 0x000fe2000000001a */
[----:B------:R-:W1:Y:S04]  /*0570*/  LDS.64 R22, [R20+0x80] ;  /* 0x0000800014167984 */ /* 0x000e680000000a00 */
[----:B------:R-:W-:Y:S03]  /*0580*/  LDS.64 R24, [R20+0x100] ;  /* 0x0001000014187984 */ /* 0x000fe60000000a00 */
[----:B------:R-:W-:Y:S02]  /*0590*/  DFMA R26, R10, R10, R26 ;  /* 0x0000000a0a1a722b */ /* 0x000fe4000000001a */
[----:B0-----:R-:W-:Y:S01]  /*05a0*/  DADD R12, R12, -R8 ;  /* 0x000000000c0c7229 */ /* 0x001fe20000000808 */
[----:B------:R0:W2:Y:S07]  /*05b0*/  LDS.128 R8, [R18+0x10] ;  /* 0x0000100012087984 */ /* 0x0000ae0000000c00 */
[----:B------:R-:W-:-:S02]  /*05c0*/  DFMA R26, R12, R12, R26 ;  /* 0x0000000c0c1a722b */ /* 0x000fc4000000001a */
[----:B------:R3:W4:Y:S01]  /*05d0*/  LDS.64 R12, [R20+0x180] ;  /* 0x00018000140c7984 */ /* 0x0007220000000a00 */
[----:B-1----:R-:W-:Y:S01]  /*05e0*/  DADD R14, -R22, R14 ;  /* 0x00000000160e7229 */ /* 0x002fe2000000010e */
[----:B0-----:R-:W-:Y:S01]  /*05f0*/  IADD3 R18, PT, PT, R18, 0x40, RZ ;  /* 0x0000004012127810 */ /* 0x001fe20007ffe0ff */
[----:B---3--:R-:W-:-:S06]  /*0600*/  VIADD R20, R20, 0x400 ;  /* 0x0000040014147836 */ /* 0x008fcc0000000000 */
[----:B------:R-:W-:Y:S02]  /*0610*/  DFMA R26, R14, R14, R26 ;  /* 0x0000000e0e1a722b */ /* 0x000fe4000000001a */
[----:B--2---:R-:W-:Y:S02]  /*0620*/  DADD R8, R8, -R24 ;  /* 0x0000000008087229 */ /* 0x004fe40000000818 */
[----:B----4-:R-:W-:-:S06]  /*0630*/  DADD R10, -R12, R10 ;  /* 0x000000000c0a7229 */ /* 0x010fcc000000010a */
[----:B------:R-:W-:-:S08]  /*0640*/  DFMA R26, R8, R8, R26 ;  /* 0x00000008081a722b */ /* 0x000fd0000000001a */
[----:B------:R-:W-:Y:S01]  /*0650*/  DFMA R22, R10, R10, R26 ;  /* 0x0000000a0a16722b */ /* 0x000fe2000000001a */
[----:B------:R-:W-:Y:S10]  /*0660*/  BRA.U UP0, `(.L_x_3) ;  /* 0xfffffffd007c7547 */ /* 0x000ff4000b83ffff */
[----:B------:R-:W-:-:S07]  /*0670*/  IMAD.U32 R18, RZ, RZ, UR5 ;  /* 0x00000005ff127e24 */ /* 0x000fce000f8e00ff */
.L_x_2:
[----:B------:R-:W-:-:S09]  /*0680*/  UISETP.NE.AND UP0, UPT, UR9, URZ, UPT ;  /* 0x000000ff0900728c */ /* 0x000fd2000bf05270 */
[----:B------:R-:W-:Y:S05]  /*0690*/  BRA.U !UP0, `(.L_x_1) ;  /* 0x0000000108a47547 */ /* 0x000fea000b800000 */
[----:B------:R-:W-:Y:S02]  /*06a0*/  UIADD3 UR4, UPT, UPT, UR9, -0x1, URZ ;  /* 0xffffffff09047890 */ /* 0x000fe4000fffe0ff */
[----:B------:R-:W-:Y:S02]  /*06b0*/  UISETP.NE.AND UP1, UPT, UR10, URZ, UPT ;  /* 0x000000ff0a00728c */ /* 0x000fe4000bf25270 */
[----:B------:R-:W-:-:S09]  /*06c0*/  UISETP.GE.U32.AND UP0, UPT, UR4, 0x3, UPT ;  /* 0x000000030400788c */ /* 0x000fd2000bf06070 */
[----:B------:R-:W-:Y:S05]  /*06d0*/  BRA.U !UP0, `(.L_x_4) ;  /* 0x0000000108447547 */ /* 0x000fea000b800000 */
[C---:B------:R-:W-:Y:S01]  /*06e0*/  LEA R26, R18.reuse, R4, 0x7 ;  /* 0x00000004121a7211 */ /* 0x040fe200078e38ff */
[C---:B------:R-:W-:Y:S02]  /*06f0*/  IMAD R27, R18.reuse, 0x8, R7 ;  /* 0x00000008121b7824 */ /* 0x040fe400078e0207 */
[----:B------:R-:W-:Y:S02]  /*0700*/  VIADD R18, R18, 0x4 ;  /* 0x0000000412127836 */ /* 0x000fe40000000000 */
[----:B------:R-:W-:Y:S04]  /*0710*/  LDS.64 R24, [R26] ;  /* 0x000000001a187984 */ /* 0x000fe80000000a00 */
[----:B0-----:R-:W0:Y:S04]  /*0720*/  LDS.128 R8, [R27] ;  /* 0x000000001b087984 */ /* 0x001e280000000c00 */
[----:B------:R-:W1:Y:S04]  /*0730*/  LDS.64 R20, [R26+0x80] ;  /* 0x000080001a147984 */ /* 0x000e680000000a00 */
[----:B------:R-:W-:Y:S01]  /*0740*/  LDS.128 R12, [R27+0x10] ;  /* 0x000010001b0c7984 */ /* 0x000fe20000000c00 */
[----:B0-----:R-:W-:-:S03]  /*0750*/  DADD R24, R8, -R24 ;  /* 0x0000000008187229 */ /* 0x001fc60000000818 */
[----:B------:R-:W0:Y:S01]  /*0760*/  LDS.64 R8, [R26+0x100] ;  /* 0x000100001a087984 */ /* 0x000e220000000a00 */
[----:B-1----:R-:W-:-:S04]  /*0770*/  DADD R10, -R20, R10 ;  /* 0x00000000140a7229 */ /* 0x002fc8000000010a */
[----:B------:R-:W-:Y:S02]  /*0780*/  DFMA R22, R24, R24, R22 ;  /* 0x000000181816722b */ /* 0x000fe40000000016 */
[----:B------:R-:W1:Y:S06]  /*0790*/  LDS.64 R24, [R26+0x180] ;  /* 0x000180001a187984 */ /* 0x000e6c0000000a00 */
[----:B------:R-:W-:Y:S02]  /*07a0*/  DFMA R22, R10, R10, R22 ;  /* 0x0000000a0a16722b */ /* 0x000fe40000000016 */
[----:B0-----:R-:W-:-:S02]  /*07b0*/  DADD R8, R12, -R8 ;  /* 0x000000000c087229 */ /* 0x001fc40000000808 */
[----:B-1----:R-:W-:-:S06]  /*07c0*/  DADD R14, -R24, R14 ;  /* 0x00000000180e7229 */ /* 0x002fcc000000010e */
[----:B------:R-:W-:-:S08]  /*07d0*/  DFMA R22, R8, R8, R22 ;  /* 0x000000080816722b */ /* 0x000fd00000000016 */
[----:B------:R-:W-:-:S11]  /*07e0*/  DFMA R22, R14, R14, R22 ;  /* 0x0000000e0e16722b */ /* 0x000fd60000000016 */
.L_x_4:
[----:B------:R-:W-:Y:S05]  /*07f0*/  BRA.U !UP1, `(.L_x_1) ;  /* 0x00000001094c7547 */ /* 0x000fea000b800000 */
[----:B------:R-:W-:Y:S01]  /*0800*/  UISETP.NE.AND UP0, UPT, UR10, 0x1, UPT ;  /* 0x000000010a00788c */ /* 0x000fe2000bf05270 */
[----:B------:R-:W-:-:S08]  /*0810*/  LOP3.LUT P0, RZ, R19, 0x1, RZ, 0xc0, !PT ;  /* 0x0000000113ff7812 */ /* 0x000fd0000780c0ff */
[----:B------:R-:W-:Y:S05]  /*0820*/  BRA.U !UP0, `(.L_x_5) ;  /* 0x0000000108287547 */ /* 0x000fea000b800000 */
[C---:B------:R-:W-:Y:S01]  /*0830*/  LEA R20, R18.reuse, R4, 0x7 ;  /* 0x0000000412147211 */ /* 0x040fe200078e38ff */
[C---:B------:R-:W-:Y:S02]  /*0840*/  IMAD R19, R18.reuse, 0x8, R7 ;  /* 0x0000000812137824 */ /* 0x040fe400078e0207 */
[----:B------:R-:W-:Y:S02]  /*0850*/  VIADD R18, R18, 0x2 ;  /* 0x0000000212127836 */ /* 0x000fe40000000000 */
[----:B0-----:R-:W-:Y:S04]  /*0860*/  LDS.64 R14, [R20] ;  /* 0x00000000140e7984 */ /* 0x001fe80000000a00 */
[----:B------:R-:W0:Y:S04]  /*0870*/  LDS.128 R8, [R19] ;  /* 0x0000000013087984 */ /* 0x000e280000000c00 */
[----:B------:R-:W1:Y:S01]  /*0880*/  LDS.64 R12, [R20+0x80] ;  /* 0x00008000140c7984 */ /* 0x000e620000000a00 */
[----:B0-----:R-:W-:-:S02]  /*0890*/  DADD R8, R8, -R14 ;  /* 0x0000000008087229 */ /* 0x001fc4000000080e */
[----:B-1----:R-:W-:-:S06]  /*08a0*/  DADD R10, -R12, R10 ;  /* 0x000000000c0a7229 */ /* 0x002fcc000000010a */
[----:B------:R-:W-:-:S08]  /*08b0*/  DFMA R22, R8, R8, R22 ;  /* 0x000000080816722b */ /* 0x000fd00000000016 */
[----:B------:R-:W-:-:S11]  /*08c0*/  DFMA R22, R10, R10, R22 ;  /* 0x0000000a0a16722b */ /* 0x000fd60000000016 */
.L_x_5:
[C---:B------:R-:W-:Y:S01]  /*08d0*/  @P0 IMAD R10, R18.reuse, 0x80, R4 ;  /* 0x00000080120a0824 */ /* 0x040fe200078e0204 */
[----:B0-----:R-:W-:-:S05]  /*08e0*/  @P0 LEA R12, R18, R7, 0x3 ;  /* 0x00000007120c0211 */ /* 0x001fca00078e18ff */
[----:B------:R-:W-:Y:S04]  /*08f0*/  @P0 LDS.64 R8, [R12] ;  /* 0x000000000c080984 */ /* 0x000fe80000000a00 */
[----:B------:R-:W0:Y:S02]  /*0900*/  @P0 LDS.64 R10, [R10] ;  /* 0x000000000a0a0984 */ /* 0x000e240000000a00 */
[----:B0-----:R-:W-:-:S08]  /*0910*/  @P0 DADD R8, R8, -R10 ;  /* 0x0000000008080229 */ /* 0x001fd0000000080a */
[----:B------:R-:W-:-:S11]  /*0920*/  @P0 DFMA R22, R8, R8, R22 ;  /* 0x000000080816022b */ /* 0x000fd60000000016 */
.L_x_1:
[----:B------:R-:W-:Y:S01]  /*0930*/  VIADD R5, R5, 0x1 ;  /* 0x0000000105057836 */ /* 0x000fe20000000000 */
[----:B------:R-:W-:Y:S04]  /*0940*/  BAR.SYNC.DEFER_BLOCKING 0x0 ;  /* 0x0000000000007b1d */ /* 0x000fe80000010000 */
[----:B------:R-:W-:-:S13]  /*0950*/  ISETP.NE.AND P0, PT, R5, R16, PT ;  /* 0x000000100500720c */ /* 0x000fda0003f05270 */
[----:B------:R-:W-:Y:S05]  /*0960*/  @P0 BRA `(.L_x_6) ;  /* 0xfffffff800240947 */ /* 0x000fea000383ffff */
.L_x_0:
[----:B------:R-:W1:Y:S01]  /*0970*/  MUFU.RSQ64H R5, R23 ;  /* 0x0000001700057308 */ /* 0x000e620000001c00 */
[----:B------:R-:W-:Y:S01]  /*0980*/  IADD3 R4, PT, PT, R23, -0x3500000, RZ ;  /* 0xfcb0000017047810 */ /* 0x000fe20007ffe0ff */
[----:B0-----:R-:W-:Y:S01]  /*0990*/  IMAD.MOV.U32 R8, RZ, RZ, 0x0 ;  /* 0x00000000ff087424 */ /* 0x001fe200078e00ff */
[----:B------:R-:W-:Y:S01]  /*09a0*/  BSSY.RECONVERGENT B0, `(.L_x_7) ;  /* 0x0000010000007945 */ /* 0x000fe20003800200 */
[----:B------:R-:W-:Y:S01]  /*09b0*/  IMAD.MOV.U32 R9, RZ, RZ, 0x3fd80000 ;  /* 0x3fd80000ff097424 */ /* 0x000fe200078e00ff */
[----:B------:R-:W-:Y:S02]  /*09c0*/  ISETP.GE.U32.AND P0, PT, R4, 0x7ca00000, PT ;  /* 0x7ca000000400780c */ /* 0x000fe40003f06070 */
[----:B-1----:R-:W-:-:S08]  /*09d0*/  DMUL R6, R4, R4 ;  /* 0x0000000404067228 */ /* 0x002fd00000000000 */
[----:B------:R-:W-:-:S08]  /*09e0*/  DFMA R6, -R6, R22, 1 ;  /* 0x3ff000000606742b */ /* 0x000fd00000000116 */
[----:B------:R-:W-:Y:S02]  /*09f0*/  DFMA R8, R6, R8, 0.5 ;  /* 0x3fe000000608742b */ /* 0x000fe40000000008 */
[----:B------:R-:W-:-:S08]  /*0a00*/  DMUL R6, R4, R6 ;  /* 0x0000000604067228 */ /* 0x000fd00000000000 */
[----:B------:R-:W-:-:S08]  /*0a10*/  DFMA R12, R8, R6, R4 ;  /* 0x00000006080c722b */ /* 0x000fd00000000004 */
[----:B------:R-:W-:Y:S02]  /*0a20*/  DMUL R6, R12, R22 ;  /* 0x000000160c067228 */ /* 0x000fe40000000000 */
[----:B------:R-:W-:Y:S01]  /*0a30*/  IADD3 R11, PT, PT, R13, -0x100000, RZ ;  /* 0xfff000000d0b7810 */ /* 0x000fe20007ffe0ff */
[----:B------:R-:W-:-:S05]  /*0a40*/  IMAD.MOV.U32 R10, RZ, RZ, R12 ;  /* 0x000000ffff0a7224 */ /* 0x000fca00078e000c */
[----:B------:R-:W-:-:S08]  /*0a50*/  DFMA R14, R6, -R6, R22 ;  /* 0x80000006060e722b */ /* 0x000fd00000000016 */
[----:B------:R-:W-:Y:S01]  /*0a60*/  DFMA R8, R14, R10, R6 ;  /* 0x0000000a0e08722b */ /* 0x000fe20000000006 */
[----:B------:R-:W-:Y:S10]  /*0a70*/  @!P0 BRA `(.L_x_8) ;  /* 0x0000000000088947 */ /* 0x000ff40003800000 */
[----:B------:R-:W-:-:S07]  /*0a80*/  MOV R0, 0xaa0 ;  /* 0x00000aa000007802 */ /* 0x000fce0000000f00 */
[----:B------:R-:W-:Y:S05]  /*0a90*/  CALL.REL.NOINC `($__internal_0_$__cuda_sm20_dsqrt_rn_f64_mediumpath_v1) ;  /* 0x0000000000207944 */ /* 0x000fea0003c00000 */
.L_x_8:
[----:B------:R-:W-:Y:S05]  /*0aa0*/  BSYNC.RECONVERGENT B0 ;  /* 0x0000000000007941 */ /* 0x000fea0003800200 */
.L_x_7:
[----:B------:R-:W0:Y:S08]  /*0ab0*/  LDC R0, c[0x0][0x370] ;  /* 0x0000dc00ff007b82 */ /* 0x000e300000000800 */
[----:B------:R-:W1:Y:S01]  /*0ac0*/  LDC.64 R4, c[0x0][0x390] ;  /* 0x0000e400ff047b82 */ /* 0x000e620000000a00 */
[----:B0-----:R-:W-:-:S04]  /*0ad0*/  IMAD R17, R17, R0, UR14 ;  /* 0x0000000e11117e24 */ /* 0x001fc8000f8e0200 */
[----:B------:R-:W-:-:S04]  /*0ae0*/  IMAD R3, R17, UR11, R2 ;  /* 0x0000000b11037c24 */ /* 0x000fc8000f8e0202 */
[----:B-1----:R-:W-:-:S05]  /*0af0*/  IMAD.WIDE R2, R3, 0x8, R4 ;  /* 0x0000000803027825 */ /* 0x002fca00078e0204 */
[----:B------:R-:W-:Y:S01]  /*0b00*/  STG.E.64 desc[UR12][R2.64], R8 ;  /* 0x0000000802007986 */ /* 0x000fe2000c101b0c */
[----:B------:R-:W-:Y:S05]  /*0b10*/  EXIT ;  /* 0x000000000000794d */ /* 0x000fea0003800000 */
        .weak           $__internal_0_$__cuda_sm20_dsqrt_rn_f64_mediumpath_v1
        .type           $__internal_0_$__cuda_sm20_dsqrt_rn_f64_mediumpath_v1,@function
        .size           $__internal_0_$__cuda_sm20_dsqrt_rn_f64_mediumpath_v1,(.L_x_14 - $__internal_0_$__cuda_sm20_dsqrt_rn_f64_mediumpath_v1)
$__internal_0_$__cuda_sm20_dsqrt_rn_f64_mediumpath_v1:
[----:B------:R-:W-:Y:S01]  /*0b20*/  ISETP.GE.U32.AND P0, PT, R4, -0x3400000, PT ;  /* 0xfcc000000400780c */ /* 0x000fe20003f06070 */
[----:B------:R-:W-:Y:S01]  /*0b30*/  BSSY.RECONVERGENT B1, `(.L_x_9) ;  /* 0x0000028000017945 */ /* 0x000fe20003800200 */
[----:B------:R-:W-:Y:S01]  /*0b40*/  IMAD.MOV.U32 R13, RZ, RZ, R11 ;  /* 0x000000ffff0d7224 */ /* 0x000fe200078e000b */
[----:B------:R-:W-:Y:S01]  /*0b50*/  MOV R10, R22 ;  /* 0x00000016000a7202 */ /* 0x000fe20000000f00 */
[----:B------:R-:W-:Y:S01]  /*0b60*/  IMAD.MOV.U32 R11, RZ, RZ, R23 ;  /* 0x000000ffff0b7224 */ /* 0x000fe200078e0017 */
[----:B------:R-:W-:Y:S01]  /*0b70*/  MOV R5, R15 ;  /* 0x0000000f00057202 */ /* 0x000fe20000000f00 */
[----:B------:R-:W-:-:S07]  /*0b80*/  IMAD.MOV.U32 R4, RZ, RZ, R14 ;  /* 0x000000ffff047224 */ /* 0x000fce00078e000e */
[----:B------:R-:W-:Y:S05]  /*0b90*/  @!P0 BRA `(.L_x_10) ;  /* 0x0000000000208947 */ /* 0x000fea0003800000 */
[----:B------:R-:W-:-:S10]  /*0ba0*/  DFMA.RM R4, R4, R12, R6 ;  /* 0x0000000c0404722b */ /* 0x000fd40000004006 */
[----:B------:R-:W-:-:S05]  /*0bb0*/  IADD3 R8, P0, PT, R4, 0x1, RZ ;  /* 0x0000000104087810 */ /* 0x000fca0007f1e0ff */
[----:B------:R-:W-:-:S06]  /*0bc0*/  IMAD.X R9, RZ, RZ, R5, P0 ;  /* 0x000000ffff097224 */ /* 0x000fcc00000e0605 */
[----:B------:R-:W-:-:S08]  /*0bd0*/  DFMA.RP R6, -R4, R8, R10 ;  /* 0x000000080406722b */ /* 0x000fd0000000810a */
[----:B------:R-:W-:-:S06]  /*0be0*/  DSETP.GT.AND P0, PT, R6, RZ, PT ;  /* 0x000000ff0600722a */ /* 0x000fcc0003f04000 */
[----:B------:R-:W-:Y:S02]  /*0bf0*/  FSEL R4, R8, R4, P0 ;  /* 0x0000000408047208 */ /* 0x000fe40000000000 */
[----:B------:R-:W-:Y:S01]  /*0c00*/  FSEL R5, R9, R5, P0 ;  /* 0x0000000509057208 */ /* 0x000fe20000000000 */
[----:B------:R-:W-:Y:S06]  /*0c10*/  BRA `(.L_x_11) ;  /* 0x0000000000647947 */ /* 0x000fec0003800000 */
.L_x_10:
[----:B------:R-:W-:-:S14]  /*0c20*/  DSETP.NE.AND P0, PT, R10, RZ, PT ;  /* 0x000000ff0a00722a */ /* 0x000fdc0003f05000 */
[----:B------:R-:W-:Y:S05]  /*0c30*/  @!P0 BRA `(.L_x_12) ;  /* 0x0000000000588947 */ /* 0x000fea0003800000 */
[----:B------:R-:W-:-:S13]  /*0c40*/  ISETP.GE.AND P0, PT, R11, RZ, PT ;  /* 0x000000ff0b00720c */ /* 0x000fda0003f06270 */
[----:B------:R-:W-:Y:S01]  /*0c50*/  @!P0 MOV R4, 0x0 ;  /* 0x0000000000048802 */ /* 0x000fe20000000f00 */
[----:B------:R-:W-:Y:S01]  /*0c60*/  @!P0 IMAD.MOV.U32 R5, RZ, RZ, -0x80000 ;  /* 0xfff80000ff058424 */ /* 0x000fe200078e00ff */
[----:B------:R-:W-:Y:S06]  /*0c70*/  @!P0 BRA `(.L_x_11) ;  /* 0x00000000004c8947 */ /* 0x000fec0003800000 */
[----:B------:R-:W-:-:S13]  /*0c80*/  ISETP.GT.AND P0, PT, R11, 0x7fefffff, PT ;  /* 0x7fefffff0b00780c */ /* 0x000fda0003f04270 */
[----:B------:R-:W-:Y:S05]  /*0c90*/  @P0 BRA `(.L_x_12) ;  /* 0x0000000000400947 */ /* 0x000fea0003800000 */
[----:B------:R-:W-:Y:S01]  /*0ca0*/  DMUL R4, R10, 8.11296384146066816958e+31 ;  /* 0x469000000a047828 */ /* 0x000fe20000000000 */
[----:B------:R-:W-:Y:S01]  /*0cb0*/  MOV R6, RZ ;  /* 0x000000ff00067202 */ /* 0x000fe20000000f00 */
[----:B------:R-:W-:Y:S01]  /*0cc0*/  IMAD.MOV.U32 R10, RZ, RZ, 0x0 ;  /* 0x00000000ff0a7424 */ /* 0x000fe200078e00ff */
[----:B------:R-:W-:-:S03]  /*0cd0*/  MOV R11, 0x3fd80000 ;  /* 0x3fd80000000b7802 */ /* 0x000fc60000000f00 */
[----:B------:R-:W0:Y:S02]  /*0ce0*/  MUFU.RSQ64H R7, R5 ;  /* 0x0000000500077308 */ /* 0x000e240000001c00 */
[----:B0-----:R-:W-:-:S08]  /*0cf0*/  DMUL R8, R6, R6 ;  /* 0x0000000606087228 */ /* 0x001fd00000000000 */
[----:B------:R-:W-:-:S08]  /*0d00*/  DFMA R8, R4, -R8, 1 ;  /* 0x3ff000000408742b */ /* 0x000fd00000000808 */
[----:B------:R-:W-:Y:S02]  /*0d10*/  DFMA R10, R8, R10, 0.5 ;  /* 0x3fe00000080a742b */ /* 0x000fe4000000000a */
[----:B------:R-:W-:-:S08]  /*0d20*/  DMUL R8, R6, R8 ;  /* 0x0000000806087228 */ /* 0x000fd00000000000 */
[----:B------:R-:W-:-:S08]  /*0d30*/  DFMA R8, R10, R8, R6 ;  /* 0x000000080a08722b */ /* 0x000fd00000000006 */
[----:B------:R-:W-:Y:S02]  /*0d40*/  DMUL R6, R4, R8 ;  /* 0x0000000804067228 */ /* 0x000fe40000000000 */
[----:B------:R-:W-:-:S06]  /*0d50*/  VIADD R9, R9, 0xfff00000 ;  /* 0xfff0000009097836 */ /* 0x000fcc0000000000 */
[----:B------:R-:W-:-:S08]  /*0d60*/  DFMA R10, R6, -R6, R4 ;  /* 0x80000006060a722b */ /* 0x000fd00000000004 */
[----:B------:R-:W-:-:S10]  /*0d70*/  DFMA R4, R8, R10, R6 ;  /* 0x0000000a0804722b */ /* 0x000fd40000000006 */
[----:B------:R-:W-:Y:S01]  /*0d80*/  IADD3 R5, PT, PT, R5, -0x3500000, RZ ;  /* 0xfcb0000005057810 */ /* 0x000fe20007ffe0ff */
[----:B------:R-:W-:Y:S06]  /*0d90*/  BRA `(.L_x_11) ;  /* 0x0000000000047947 */ /* 0x000fec0003800000 */
.L_x_12:
[----:B------:R-:W-:-:S11]  /*0da0*/  DADD R4, R10, R10 ;  /* 0x000000000a047229 */ /* 0x000fd6000000000a */
.L_x_11:
[----:B------:R-:W-:Y:S05]  /*0db0*/  BSYNC.RECONVERGENT B1 ;  /* 0x0000000000017941 */ /* 0x000fea0003800200 */
.L_x_9:
[----:B------:R-:W-:Y:S01]  /*0dc0*/  MOV R9, R5 ;  /* 0x0000000500097202 */ /* 0x000fe20000000f00 */
[----:B------:R-:W-:Y:S02]  /*0dd0*/  HFMA2 R5, -RZ, RZ, 0, 0 ;  /* 0x00000000ff057431 */ /* 0x000fe400000001ff */
[----:B------:R-:W-:Y:S02]  /*0de0*/  IMAD.MOV.U32 R8, RZ, RZ, R4 ;  /* 0x000000ffff087224 */ /* 0x000fe400078e0004 */
[----:B------:R-:W-:-:S04]  /*0df0*/  IMAD.MOV.U32 R4, RZ, RZ, R0 ;  /* 0x000000ffff047224 */ /* 0x000fc800078e0000 */
[----:B------:R-:W-:Y:S05]  /*0e00*/  RET.REL.NODEC R4 `(_Z3mulPdS_S_iiii) ;  /* 0xfffffff0047c7950 */ /* 0x000fea0003c3ffff */
.L_x_13:
[----:B------:R-:W-:-:S00]  /*0e10*/  BRA `(.L_x_13) ;  /* 0xfffffffc00fc7947 */ /* 0x000fc0000383ffff */
[----:B------:R-:W-:-:S00]  /*0e20*/  NOP ;  /* 0x0000000000007918 */ /* 0x000fc00000000000 */
        /* <DEDUP_REMOVED lines=13> */
.L_x_14:


//--------------------- .nv.shared._Z3mulPdS_S_iiii --------------------------
	.section	.nv.shared._Z3mulPdS_S_iiii,"aw",@nobits
	.sectionflags	@""
	.align	8
.nv.shared._Z3mulPdS_S_iiii:
	.zero		5120


//--------------------- .nv.shared.reserved.0     --------------------------
	.section	.nv.shared.reserved.0,"aw",@nobits
	.weak		__nv_reservedSMEM_offset_0_alias
	.size		__nv_reservedSMEM_offset_0_alias, 0, 64
	.other		__nv_reservedSMEM_offset_0_alias,@"STO_CUDA_RESERVED_SHARED STV_DEFAULT"
__nv_reservedSMEM_offset_0_alias:
	.zero		0
	.zero		64


//--------------------- .nv.constant0._Z3mulPdS_S_iiii --------------------------
	.section	.nv.constant0._Z3mulPdS_S_iiii,"a",@progbits
	.sectionflags	@""
	.align	4
.nv.constant0._Z3mulPdS_S_iiii:
	.zero		936


//--------------------- SYMBOLS --------------------------

	.type		.nv.reservedSmem.offset0,@object
	.size		.nv.reservedSmem.offset0,0x4
	.type		.nv.reservedSmem.cap,@object
	.size		.nv.reservedSmem.cap,0x4
